	.headerflags	@"EF_CUDA_TEXMODE_UNIFIED EF_CUDA_64BIT_ADDRESS EF_CUDA_ACCELERATORS EF_CUDA_SM90 EF_CUDA_VIRTUAL_SM(EF_CUDA_SM90)"
	.elftype	@"ET_EXEC"


//--------------------- .nv.info                  --------------------------
	.section	.nv.info,"",@"SHT_CUDA_INFO"
	.align	4


	//----- nvinfo : EIATTR_REGCOUNT
	.align		4
        /*0000*/ 	.byte	0x04, 0x2f
        /*0002*/ 	.short	(.L_1 - .L_0)
	.align		4
.L_0:
        /*0004*/ 	.word	index@(triton_poi_fused__softmax_2)
        /*0008*/ 	.word	0x0000000e


	//----- nvinfo : EIATTR_MIN_STACK_SIZE
	.align		4
.L_1:
        /*000c*/ 	.byte	0x04, 0x12
        /*000e*/ 	.short	(.L_3 - .L_2)
	.align		4
.L_2:
        /*0010*/ 	.word	index@(triton_poi_fused__softmax_2)
        /*0014*/ 	.word	0x00000000


	//----- nvinfo : EIATTR_FRAME_SIZE
	.align		4
.L_3:
        /*0018*/ 	.byte	0x04, 0x11
        /*001a*/ 	.short	(.L_5 - .L_4)
	.align		4
.L_4:
        /*001c*/ 	.word	index@(triton_poi_fused__softmax_2)
        /*0020*/ 	.word	0x00000000


	//----- nvinfo : EIATTR_MIN_STACK_SIZE
	.align		4
.L_5:
        /*0024*/ 	.byte	0x04, 0x12
        /*0026*/ 	.short	(.L_7 - .L_6)
	.align		4
.L_6:
        /*0028*/ 	.word	index@(triton_poi_fused__softmax_2)
        /*002c*/ 	.word	0x00000000
.L_7:


//--------------------- .nv.info.triton_poi_fused__softmax_2 --------------------------
	.section	.nv.info.triton_poi_fused__softmax_2,"",@"SHT_CUDA_INFO"
	.sectionflags	@""
	.align	4


	//----- nvinfo : EIATTR_CUDA_API_VERSION
	.align		4
        /*0000*/ 	.byte	0x04, 0x37
        /*0002*/ 	.short	(.L_9 - .L_8)
.L_8:
        /*0004*/ 	.word	0x0000007c


	//----- nvinfo : EIATTR_KPARAM_INFO
	.align		4
.L_9:
        /*0008*/ 	.byte	0x04, 0x17
        /*000a*/ 	.short	(.L_11 - .L_10)
.L_10:
        /*000c*/ 	.word	0x00000000
        /*0010*/ 	.short	0x0002
        /*0012*/ 	.short	0x0010
        /*0014*/ 	.byte	0x00, 0xf0, 0x11, 0x00


	//----- nvinfo : EIATTR_KPARAM_INFO
	.align		4
.L_11:
        /*0018*/ 	.byte	0x04, 0x17
        /*001a*/ 	.short	(.L_13 - .L_12)
.L_12:
        /*001c*/ 	.word	0x00000000
        /*0020*/ 	.short	0x0001
        /*0022*/ 	.short	0x0008
        /*0024*/ 	.byte	0x00, 0xf4, 0x21, 0x00


	//----- nvinfo : EIATTR_KPARAM_INFO
	.align		4
.L_13:
        /*0028*/ 	.byte	0x04, 0x17
        /*002a*/ 	.short	(.L_15 - .L_14)
.L_14:
        /*002c*/ 	.word	0x00000000
        /*0030*/ 	.short	0x0000
        /*0032*/ 	.short	0x0000
        /*0034*/ 	.byte	0x00, 0xf4, 0x21, 0x00


	//----- nvinfo : EIATTR_SPARSE_MMA_MASK
	.align		4
.L_15:
        /*0038*/ 	.byte	0x03, 0x50
        /*003a*/ 	.short	0x0000


	//----- nvinfo : EIATTR_MAXREG_COUNT
	.align		4
        /*003c*/ 	.byte	0x03, 0x1b
        /*003e*/ 	.short	0x00ff


	//----- nvinfo : EIATTR_EXIT_INSTR_OFFSETS
	.align		4
        /*0040*/ 	.byte	0x04, 0x1c
        /*0042*/ 	.short	(.L_17 - .L_16)


	//   ....[0]....
.L_16:
        /*0044*/ 	.word	0x00000270


	//   ....[1]....
        /*0048*/ 	.word	0x00000290


	//----- nvinfo : EIATTR_REQNTID
	.align		4
.L_17:
        /*004c*/ 	.byte	0x04, 0x10
        /*004e*/ 	.short	(.L_19 - .L_18)
.L_18:
        /*0050*/ 	.word	0x00000020
        /*0054*/ 	.word	0x00000001
        /*0058*/ 	.word	0x00000001


	//----- nvinfo : EIATTR_CBANK_PARAM_SIZE
	.align		4
.L_19:
        /*005c*/ 	.byte	0x03, 0x19
        /*005e*/ 	.short	0x0014


	//----- nvinfo : EIATTR_PARAM_CBANK
	.align		4
        /*0060*/ 	.byte	0x04, 0x0a
        /*0062*/ 	.short	(.L_21 - .L_20)
	.align		4
.L_20:
        /*0064*/ 	.word	index@(.nv.constant0.triton_poi_fused__softmax_2)
        /*0068*/ 	.short	0x0210
        /*006a*/ 	.short	0x0014


	//----- nvinfo : EIATTR_SW_WAR
	.align		4
.L_21:
        /*006c*/ 	.byte	0x04, 0x36
        /*006e*/ 	.short	(.L_23 - .L_22)
.L_22:
        /*0070*/ 	.word	0x00000008
.L_23:


//--------------------- .nv.callgraph             --------------------------
	.section	.nv.callgraph,"",@"SHT_CUDA_CALLGRAPH"
	.align	4
	.sectionentsize	8
	.align		4
        /*0000*/ 	.word	0x00000000
	.align		4
        /*0004*/ 	.word	0xffffffff
	.align		4
        /*0008*/ 	.word	0x00000000
	.align		4
        /*000c*/ 	.word	0xfffffffe
	.align		4
        /*0010*/ 	.word	0x00000000
	.align		4
        /*0014*/ 	.word	0xfffffffd
	.align		4
        /*0018*/ 	.word	0x00000000
	.align		4
        /*001c*/ 	.word	0xfffffffc


//--------------------- .text.triton_poi_fused__softmax_2 --------------------------
	.section	.text.triton_poi_fused__softmax_2,"ax",@progbits
	.align	128
        .global         triton_poi_fused__softmax_2
        .type           triton_poi_fused__softmax_2,@function
        .size           triton_poi_fused__softmax_2,(.L_x_1 - triton_poi_fused__softmax_2)
        .other          triton_poi_fused__softmax_2,@"STO_CUDA_ENTRY STV_DEFAULT"
triton_poi_fused__softmax_2:
.text.triton_poi_fused__softmax_2:
[----:B------:R-:W0:Y:S02]  /*0000*/  LDC R1, c[0x0][0x28] ;  /* 0x00000a00ff017b82 */ /* 0x000e240000000800 */
[----:B------:R-:W1:Y:S01]  /*0010*/  S2R R10, SR_TID.X ;  /* 0x00000000000a7919 */ /* 0x000e620000002100 */
[----:B------:R-:W2:Y:S01]  /*0020*/  LDC.64 R2, c[0x0][0x210] ;  /* 0x00008400ff027b82 */ /* 0x000ea20000000a00 */
[----:B------:R-:W-:Y:S01]  /*0030*/  CS2R R6, SRZ ;  /* 0x0000000000067805 */ /* 0x000fe2000001ff00 */
[----:B------:R-:W-:Y:S01]  /*0040*/  ULDC.64 UR4, c[0x0][0x208] ;  /* 0x0000820000047ab9 */ /* 0x000fe20000000a00 */
[----:B------:R-:W3:Y:S01]  /*0050*/  S2R R9, SR_CTAID.X ;  /* 0x0000000000097919 */ /* 0x000ee20000002500 */
[----:B------:R-:W-:Y:S01]  /*0060*/  HFMA2.MMA R8, -RZ, RZ, 0, 0 ;  /* 0x00000000ff087435 */ /* 0x000fe200000001ff */
[----:B-1----:R-:W-:Y:S02]  /*0070*/  LOP3.LUT R0, R10, 0xf, RZ, 0xc0, !PT ;  /* 0x0000000f0a007812 */ /* 0x002fe400078ec0ff */
[----:B---3--:R-:W-:Y:S02]  /*0080*/  SHF.R.S32.HI R4, RZ, 0x1b, R9 ;  /* 0x0000001bff047819 */ /* 0x008fe40000011409 */
[----:B------:R-:W-:-:S02]  /*0090*/  LEA R9, R9, R0, 0x4 ;  /* 0x0000000009097211 */ /* 0x000fc400078e20ff */
[----:B------:R-:W-:Y:S02]  /*00a0*/  SGXT R0, R4, 0x1 ;  /* 0x000000010400781a */ /* 0x000fe40000000200 */
[----:B------:R-:W-:Y:S02]  /*00b0*/  ISETP.GE.AND P0, PT, R9, 0x10, PT ;  /* 0x000000100900780c */ /* 0x000fe40003f06270 */
[----:B------:R-:W-:-:S04]  /*00c0*/  LEA.HI R0, R0, R9, RZ, 0x2 ;  /* 0x0000000900007211 */ /* 0x000fc800078f10ff */
[----:B------:R-:W-:-:S04]  /*00d0*/  LOP3.LUT R0, R0, 0xfffffffc, RZ, 0xc0, !PT ;  /* 0xfffffffc00007812 */ /* 0x000fc800078ec0ff */
[----:B------:R-:W-:Y:S01]  /*00e0*/  IADD3 R5, R9, -R0, RZ ;  /* 0x8000000009057210 */ /* 0x000fe20007ffe0ff */
[----:B------:R-:W-:-:S04]  /*00f0*/  IMAD.MOV.U32 R0, RZ, RZ, RZ ;  /* 0x000000ffff007224 */ /* 0x000fc800078e00ff */
[----:B--2---:R-:W-:-:S05]  /*0100*/  IMAD.WIDE R4, R5, 0x4, R2 ;  /* 0x0000000405047825 */ /* 0x004fca00078e0202 */
[----:B------:R-:W2:Y:S04]  /*0110*/  @!P0 LDG.E.EL R0, desc[UR4][R4.64] ;  /* 0x0000000404008981 */ /* 0x000ea8000c2e1900 */
[----:B------:R-:W2:Y:S04]  /*0120*/  @!P0 LDG.E.EL R7, desc[UR4][R4.64+0x10] ;  /* 0x0000100404078981 */ /* 0x000ea8000c2e1900 */
[----:B------:R-:W3:Y:S04]  /*0130*/  @!P0 LDG.E.EL R6, desc[UR4][R4.64+0x20] ;  /* 0x0000200404068981 */ /* 0x000ee8000c2e1900 */
[----:B------:R-:W4:Y:S01]  /*0140*/  @!P0 LDG.E.EL R8, desc[UR4][R4.64+0x30] ;  /* 0x0000300404088981 */ /* 0x000f22000c2e1900 */
[----:B------:R-:W-:-:S02]  /*0150*/  IMAD.MOV.U32 R11, RZ, RZ, RZ ;  /* 0x000000ffff0b7224 */ /* 0x000fc400078e00ff */
[----:B------:R-:W-:-:S05]  /*0160*/  IMAD.WIDE R2, R9, 0x4, R2 ;  /* 0x0000000409027825 */ /* 0x000fca00078e0202 */
[----:B------:R-:W5:Y:S01]  /*0170*/  @!P0 LDG.E R11, desc[UR4][R2.64] ;  /* 0x00000004020b8981 */ /* 0x000f62000c1e1900 */
[----:B------:R-:W-:-:S04]  /*0180*/  LOP3.LUT P0, RZ, R10, 0x10, RZ, 0xc0, !PT ;  /* 0x000000100aff7812 */ /* 0x000fc8000780c0ff */
[----:B------:R-:W-:Y:S01]  /*0190*/  ISETP.LT.AND P0, PT, R9, 0x10, !P0 ;  /* 0x000000100900780c */ /* 0x000fe20004701270 */
[----:B--2---:R-:W-:-:S04]  /*01a0*/  FADD R7, R7, R0 ;  /* 0x0000000007077221 */ /* 0x004fc80000000000 */
[----:B---3--:R-:W-:-:S04]  /*01b0*/  FADD R7, R7, R6 ;  /* 0x0000000607077221 */ /* 0x008fc80000000000 */
[----:B----4-:R-:W-:Y:S02]  /*01c0*/  FADD R8, R7, R8 ;  /* 0x0000000807087221 */ /* 0x010fe40000000000 */
[----:B------:R-:W1:Y:S03]  /*01d0*/  LDC.64 R6, c[0x0][0x218] ;  /* 0x00008600ff067b82 */ /* 0x000e660000000a00 */
[C---:B------:R-:W-:Y:S02]  /*01e0*/  FSETP.GT.AND P1, PT, |R8|.reuse, 8.50705917302346158658e+37, PT ;  /* 0x7e8000000800780b */ /* 0x040fe40003f24200 */
[----:B------:R-:W-:-:S11]  /*01f0*/  FSETP.GEU.AND P2, PT, |R8|, 1.175494350822287508e-38, PT ;  /* 0x008000000800780b */ /* 0x000fd60003f4e200 */
[----:B------:R-:W-:Y:S01]  /*0200*/  @P1 FMUL R8, R8, 0.25 ;  /* 0x3e80000008081820 */ /* 0x000fe20000400000 */
[----:B-----5:R-:W-:-:S03]  /*0210*/  @P1 FMUL R11, R11, 0.25 ;  /* 0x3e8000000b0b1820 */ /* 0x020fc60000400000 */
[----:B------:R-:W-:Y:S01]  /*0220*/  @!P2 FMUL R8, R8, 16777216 ;  /* 0x4b8000000808a820 */ /* 0x000fe20000400000 */
[----:B------:R-:W-:Y:S01]  /*0230*/  @!P2 FMUL R11, R11, 16777216 ;  /* 0x4b8000000b0ba820 */ /* 0x000fe20000400000 */
[----:B-1----:R-:W-:-:S04]  /*0240*/  IMAD.WIDE R2, R9, 0x4, R6 ;  /* 0x0000000409027825 */ /* 0x002fc800078e0206 */
[----:B------:R-:W1:Y:S02]  /*0250*/  MUFU.RCP R8, R8 ;  /* 0x0000000800087308 */ /* 0x000e640000001000 */
[----:B-1----:R-:W-:Y:S01]  /*0260*/  FMUL R11, R8, R11 ;  /* 0x0000000b080b7220 */ /* 0x002fe20000400000 */
[----:B------:R-:W-:Y:S06]  /*0270*/  @!P0 EXIT ;  /* 0x000000000000894d */ /* 0x000fec0003800000 */
[----:B------:R-:W-:Y:S01]  /*0280*/  STG.E desc[UR4][R2.64], R11 ;  /* 0x0000000b02007986 */ /* 0x000fe2000c101904 */
[----:B------:R-:W-:Y:S05]  /*0290*/  EXIT ;  /* 0x000000000000794d */ /* 0x000fea0003800000 */
.L_x_0:
[----:B------:R-:W-:-:S00]  /*02a0*/  BRA `(.L_x_0) ;  /* 0xfffffffc00fc7947 */ /* 0x000fc0000383ffff */
[----:B------:R-:W-:-:S00]  /*02b0*/  NOP ;  /* 0x0000000000007918 */ /* 0x000fc00000000000 */
        /* <DEDUP_REMOVED lines=12> */
.L_x_1:


//--------------------- .nv.constant0.triton_poi_fused__softmax_2 --------------------------
	.section	.nv.constant0.triton_poi_fused__softmax_2,"a",@progbits
	.sectionflags	@""
	.align	4
.nv.constant0.triton_poi_fused__softmax_2:
	.zero		548
